	.headerflags	@"EF_CUDA_TEXMODE_UNIFIED EF_CUDA_64BIT_ADDRESS EF_CUDA_ACCELERATORS EF_CUDA_SM90 EF_CUDA_VIRTUAL_SM(EF_CUDA_SM90)"
	.elftype	@"ET_EXEC"


//--------------------- .nv.info                  --------------------------
	.section	.nv.info,"",@"SHT_CUDA_INFO"
	.align	4


	//----- nvinfo : EIATTR_REGCOUNT
	.align		4
        /*0000*/ 	.byte	0x04, 0x2f
        /*0002*/ 	.short	(.L_3 - .L_2)
	.align		4
.L_2:
        /*0004*/ 	.word	index@(triton_poi_fused__native_batch_norm_legit_no_training_add_convolution_relu_18)
        /*0008*/ 	.word	0x00000018


	//----- nvinfo : EIATTR_MIN_STACK_SIZE
	.align		4
.L_3:
        /*000c*/ 	.byte	0x04, 0x12
        /*000e*/ 	.short	(.L_5 - .L_4)
	.align		4
.L_4:
        /*0010*/ 	.word	index@(triton_poi_fused__native_batch_norm_legit_no_training_add_convolution_relu_18)
        /*0014*/ 	.word	0x00000000


	//----- nvinfo : EIATTR_FRAME_SIZE
	.align		4
.L_5:
        /*0018*/ 	.byte	0x04, 0x11
        /*001a*/ 	.short	(.L_7 - .L_6)
	.align		4
.L_6:
        /*001c*/ 	.word	index@(triton_poi_fused__native_batch_norm_legit_no_training_add_convolution_relu_18)
        /*0020*/ 	.word	0x00000000


	//----- nvinfo : EIATTR_MIN_STACK_SIZE
	.align		4
.L_7:
        /*0024*/ 	.byte	0x04, 0x12
        /*0026*/ 	.short	(.L_9 - .L_8)
	.align		4
.L_8:
        /*0028*/ 	.word	index@(triton_poi_fused__native_batch_norm_legit_no_training_add_convolution_relu_18)
        /*002c*/ 	.word	0x00000000
.L_9:


//--------------------- .nv.info.triton_poi_fused__native_batch_norm_legit_no_training_add_convolution_relu_18 --------------------------
	.section	.nv.info.triton_poi_fused__native_batch_norm_legit_no_training_add_convolution_relu_18,"",@"SHT_CUDA_INFO"
	.sectionflags	@""
	.align	4


	//----- nvinfo : EIATTR_CUDA_API_VERSION
	.align		4
        /*0000*/ 	.byte	0x04, 0x37
        /*0002*/ 	.short	(.L_11 - .L_10)
.L_10:
        /*0004*/ 	.word	0x0000007c


	//----- nvinfo : EIATTR_KPARAM_INFO
	.align		4
.L_11:
        /*0008*/ 	.byte	0x04, 0x17
        /*000a*/ 	.short	(.L_13 - .L_12)
.L_12:
        /*000c*/ 	.word	0x00000000
        /*0010*/ 	.short	0x0008
        /*0012*/ 	.short	0x0040
        /*0014*/ 	.byte	0x00, 0xf0, 0x11, 0x00


	//----- nvinfo : EIATTR_KPARAM_INFO
	.align		4
.L_13:
        /*0018*/ 	.byte	0x04, 0x17
        /*001a*/ 	.short	(.L_15 - .L_14)
.L_14:
        /*001c*/ 	.word	0x00000000
        /*0020*/ 	.short	0x0007
        /*0022*/ 	.short	0x0038
        /*0024*/ 	.byte	0x00, 0xf4, 0x21, 0x00


	//----- nvinfo : EIATTR_KPARAM_INFO
	.align		4
.L_15:
        /*0028*/ 	.byte	0x04, 0x17
        /*002a*/ 	.short	(.L_17 - .L_16)
.L_16:
        /*002c*/ 	.word	0x00000000
        /*0030*/ 	.short	0x0006
        /*0032*/ 	.short	0x0030
        /*0034*/ 	.byte	0x00, 0xf4, 0x21, 0x00


	//----- nvinfo : EIATTR_KPARAM_INFO
	.align		4
.L_17:
        /*0038*/ 	.byte	0x04, 0x17
        /*003a*/ 	.short	(.L_19 - .L_18)
.L_18:
        /*003c*/ 	.word	0x00000000
        /*0040*/ 	.short	0x0005
        /*0042*/ 	.short	0x0028
        /*0044*/ 	.byte	0x00, 0xf4, 0x21, 0x00


	//----- nvinfo : EIATTR_KPARAM_INFO
	.align		4
.L_19:
        /*0048*/ 	.byte	0x04, 0x17
        /*004a*/ 	.short	(.L_21 - .L_20)
.L_20:
        /*004c*/ 	.word	0x00000000
        /*0050*/ 	.short	0x0004
        /*0052*/ 	.short	0x0020
        /*0054*/ 	.byte	0x00, 0xf4, 0x21, 0x00


	//----- nvinfo : EIATTR_KPARAM_INFO
	.align		4
.L_21:
        /*0058*/ 	.byte	0x04, 0x17
        /*005a*/ 	.short	(.L_23 - .L_22)
.L_22:
        /*005c*/ 	.word	0x00000000
        /*0060*/ 	.short	0x0003
        /*0062*/ 	.short	0x0018
        /*0064*/ 	.byte	0x00, 0xf4, 0x21, 0x00


	//----- nvinfo : EIATTR_KPARAM_INFO
	.align		4
.L_23:
        /*0068*/ 	.byte	0x04, 0x17
        /*006a*/ 	.short	(.L_25 - .L_24)
.L_24:
        /*006c*/ 	.word	0x00000000
        /*0070*/ 	.short	0x0002
        /*0072*/ 	.short	0x0010
        /*0074*/ 	.byte	0x00, 0xf4, 0x21, 0x00


	//----- nvinfo : EIATTR_KPARAM_INFO
	.align		4
.L_25:
        /*0078*/ 	.byte	0x04, 0x17
        /*007a*/ 	.short	(.L_27 - .L_26)
.L_26:
        /*007c*/ 	.word	0x00000000
        /*0080*/ 	.short	0x0001
        /*0082*/ 	.short	0x0008
        /*0084*/ 	.byte	0x00, 0xf4, 0x21, 0x00


	//----- nvinfo : EIATTR_KPARAM_INFO
	.align		4
.L_27:
        /*0088*/ 	.byte	0x04, 0x17
        /*008a*/ 	.short	(.L_29 - .L_28)
.L_28:
        /*008c*/ 	.word	0x00000000
        /*0090*/ 	.short	0x0000
        /*0092*/ 	.short	0x0000
        /*0094*/ 	.byte	0x00, 0xf4, 0x21, 0x00


	//----- nvinfo : EIATTR_SPARSE_MMA_MASK
	.align		4
.L_29:
        /*0098*/ 	.byte	0x03, 0x50
        /*009a*/ 	.short	0x0000


	//----- nvinfo : EIATTR_MAXREG_COUNT
	.align		4
        /*009c*/ 	.byte	0x03, 0x1b
        /*009e*/ 	.short	0x00ff


	//----- nvinfo : EIATTR_EXIT_INSTR_OFFSETS
	.align		4
        /*00a0*/ 	.byte	0x04, 0x1c
        /*00a2*/ 	.short	(.L_31 - .L_30)


	//   ....[0]....
.L_30:
        /*00a4*/ 	.word	0x00000480


	//----- nvinfo : EIATTR_REQNTID
	.align		4
.L_31:
        /*00a8*/ 	.byte	0x04, 0x10
        /*00aa*/ 	.short	(.L_33 - .L_32)
.L_32:
        /*00ac*/ 	.word	0x00000080
        /*00b0*/ 	.word	0x00000001
        /*00b4*/ 	.word	0x00000001


	//----- nvinfo : EIATTR_CBANK_PARAM_SIZE
	.align		4
.L_33:
        /*00b8*/ 	.byte	0x03, 0x19
        /*00ba*/ 	.short	0x0044


	//----- nvinfo : EIATTR_PARAM_CBANK
	.align		4
        /*00bc*/ 	.byte	0x04, 0x0a
        /*00be*/ 	.short	(.L_35 - .L_34)
	.align		4
.L_34:
        /*00c0*/ 	.word	index@(.nv.constant0.triton_poi_fused__native_batch_norm_legit_no_training_add_convolution_relu_18)
        /*00c4*/ 	.short	0x0210
        /*00c6*/ 	.short	0x0044


	//----- nvinfo : EIATTR_SW_WAR
	.align		4
.L_35:
        /*00c8*/ 	.byte	0x04, 0x36
        /*00ca*/ 	.short	(.L_37 - .L_36)
.L_36:
        /*00cc*/ 	.word	0x00000008
.L_37:


//--------------------- .nv.callgraph             --------------------------
	.section	.nv.callgraph,"",@"SHT_CUDA_CALLGRAPH"
	.align	4
	.sectionentsize	8
	.align		4
        /*0000*/ 	.word	0x00000000
	.align		4
        /*0004*/ 	.word	0xffffffff
	.align		4
        /*0008*/ 	.word	0x00000000
	.align		4
        /*000c*/ 	.word	0xfffffffe
	.align		4
        /*0010*/ 	.word	0x00000000
	.align		4
        /*0014*/ 	.word	0xfffffffd
	.align		4
        /*0018*/ 	.word	0x00000000
	.align		4
        /*001c*/ 	.word	0xfffffffc


//--------------------- .nv.constant4             --------------------------
	.section	.nv.constant4,"a",@progbits
	.align	8
	.align		8
.nv.constant4:
        /*0000*/ 	.dword	_$_str
	.align		8
        /*0008*/ 	.dword	_$_str_$_2


//--------------------- .text.triton_poi_fused__native_batch_norm_legit_no_training_add_convolution_relu_18 --------------------------
	.section	.text.triton_poi_fused__native_batch_norm_legit_no_training_add_convolution_relu_18,"ax",@progbits
	.align	128
        .global         triton_poi_fused__native_batch_norm_legit_no_training_add_convolution_relu_18
        .type           triton_poi_fused__native_batch_norm_legit_no_training_add_convolution_relu_18,@function
        .size           triton_poi_fused__native_batch_norm_legit_no_training_add_convolution_relu_18,(.L_x_1 - triton_poi_fused__native_batch_norm_legit_no_training_add_convolution_relu_18)
        .other          triton_poi_fused__native_batch_norm_legit_no_training_add_convolution_relu_18,@"STO_CUDA_ENTRY STV_DEFAULT"
triton_poi_fused__native_batch_norm_legit_no_training_add_convolution_relu_18:
.text.triton_poi_fused__native_batch_norm_legit_no_training_add_convolution_relu_18:
[----:B------:R-:W-:Y:S01]  /*0000*/  LDC R1, c[0x0][0x28] ;  /* 0x00000a00ff017b82 */ /* 0x000fe20000000800 */
[----:B------:R-:W1:Y:S07]  /*0010*/  S2R R0, SR_TID.X ;  /* 0x0000000000007919 */ /* 0x000e6e0000002100 */
[----:B------:R-:W2:Y:S01]  /*0020*/  LDC.64 R8, c[0x0][0x230] ;  /* 0x00008c00ff087b82 */ /* 0x000ea20000000a00 */
[----:B------:R-:W-:Y:S01]  /*0030*/  ULDC.64 UR4, c[0x0][0x208] ;  /* 0x0000820000047ab9 */ /* 0x000fe20000000a00 */
[----:B------:R-:W3:Y:S06]  /*0040*/  S2R R5, SR_CTAID.X ;  /* 0x0000000000057919 */ /* 0x000eec0000002500 */
[----:B------:R-:W4:Y:S08]  /*0050*/  LDC.64 R10, c[0x0][0x218] ;  /* 0x00008600ff0a7b82 */ /* 0x000f300000000a00 */
[----:B------:R-:W5:Y:S08]  /*0060*/  LDC.64 R16, c[0x0][0x240] ;  /* 0x00009000ff107b82 */ /* 0x000f700000000a00 */
[----:B------:R-:W5:Y:S01]  /*0070*/  LDC.64 R18, c[0x0][0x238] ;  /* 0x00008e00ff127b82 */ /* 0x000f620000000a00 */
[----:B-1----:R-:W-:-:S07]  /*0080*/  SHF.L.U32 R0, R0, 0x1, RZ ;  /* 0x0000000100007819 */ /* 0x002fce00000006ff */
[----:B------:R-:W1:Y:S01]  /*0090*/  LDC.64 R12, c[0x0][0x220] ;  /* 0x00008800ff0c7b82 */ /* 0x000e620000000a00 */
[----:B---3--:R-:W-:Y:S02]  /*00a0*/  SHF.R.S32.HI R3, RZ, 0x17, R5 ;  /* 0x00000017ff037819 */ /* 0x008fe40000011405 */
[----:B------:R-:W-:Y:S02]  /*00b0*/  LOP3.LUT R0, R0, 0xfe, RZ, 0xc0, !PT ;  /* 0x000000fe00007812 */ /* 0x000fe400078ec0ff */
[----:B------:R-:W-:Y:S02]  /*00c0*/  SGXT R3, R3, 0x1 ;  /* 0x000000010303781a */ /* 0x000fe40000000200 */
[----:B------:R-:W-:Y:S02]  /*00d0*/  LEA R0, R5, R0, 0x8 ;  /* 0x0000000005007211 */ /* 0x000fe400078e40ff */
[----:B------:R-:W3:Y:S02]  /*00e0*/  LDC.64 R4, c[0x0][0x228] ;  /* 0x00008a00ff047b82 */ /* 0x000ee40000000a00 */
[----:B------:R-:W-:-:S04]  /*00f0*/  LEA.HI R3, R3, R0, RZ, 0x7 ;  /* 0x0000000003037211 */ /* 0x000fc800078f38ff */
[----:B------:R-:W-:-:S04]  /*0100*/  LOP3.LUT R3, R3, 0xffffff80, RZ, 0xc0, !PT ;  /* 0xffffff8003037812 */ /* 0x000fc800078ec0ff */
[----:B------:R-:W-:Y:S02]  /*0110*/  IADD3 R14, R0, -R3, RZ ;  /* 0x80000003000e7210 */ /* 0x000fe40007ffe0ff */
[----:B------:R-:W1:Y:S03]  /*0120*/  LDC.64 R2, c[0x0][0x210] ;  /* 0x00008400ff027b82 */ /* 0x000e660000000a00 */
[----:B--2---:R-:W-:-:S06]  /*0130*/  IMAD.WIDE R8, R14, 0x4, R8 ;  /* 0x000000040e087825 */ /* 0x004fcc00078e0208 */
[----:B------:R-:W2:Y:S01]  /*0140*/  LDG.E.EL.64 R8, desc[UR4][R8.64] ;  /* 0x0000000408087981 */ /* 0x000ea2000c2e1b00 */
[----:B----4-:R-:W-:-:S04]  /*0150*/  IMAD.WIDE R10, R14, 0x4, R10 ;  /* 0x000000040e0a7825 */ /* 0x010fc800078e020a */
[C---:B---3--:R-:W-:Y:S02]  /*0160*/  IMAD.WIDE R4, R14.reuse, 0x4, R4 ;  /* 0x000000040e047825 */ /* 0x048fe400078e0204 */
[----:B------:R-:W3:Y:S02]  /*0170*/  LDG.E.EL.64 R10, desc[UR4][R10.64] ;  /* 0x000000040a0a7981 */ /* 0x000ee4000c2e1b00 */
[----:B-----5:R-:W-:Y:S02]  /*0180*/  IMAD.WIDE R16, R14, 0x4, R16 ;  /* 0x000000040e107825 */ /* 0x020fe400078e0210 */
[----:B------:R-:W4:Y:S02]  /*0190*/  LDG.E.EL.64 R4, desc[UR4][R4.64] ;  /* 0x0000000404047981 */ /* 0x000f24000c2e1b00 */
[----:B01----:R-:W-:Y:S02]  /*01a0*/  IMAD.WIDE R2, R0, 0x4, R2 ;  /* 0x0000000400027825 */ /* 0x003fe400078e0202 */
[----:B------:R-:W5:Y:S04]  /*01b0*/  LDG.E.EL.64 R16, desc[UR4][R16.64] ;  /* 0x0000000410107981 */ /* 0x000f68000c2e1b00 */
[----:B------:R-:W3:Y:S01]  /*01c0*/  LDG.E.64 R6, desc[UR4][R2.64] ;  /* 0x0000000402067981 */ /* 0x000ee2000c1e1b00 */
[----:B------:R-:W-:-:S05]  /*01d0*/  IMAD.WIDE R18, R14, 0x4, R18 ;  /* 0x000000040e127825 */ /* 0x000fca00078e0212 */
[----:B------:R0:W5:Y:S01]  /*01e0*/  LDG.E.EL.64 R14, desc[UR4][R18.64] ;  /* 0x00000004120e7981 */ /* 0x000162000c2e1b00 */
[----:B------:R-:W-:-:S06]  /*01f0*/  IMAD.WIDE R12, R0, 0x4, R12 ;  /* 0x00000004000c7825 */ /* 0x000fcc00078e020c */
[----:B------:R-:W4:Y:S01]  /*0200*/  LDG.E.64 R12, desc[UR4][R12.64] ;  /* 0x000000040c0c7981 */ /* 0x000f22000c1e1b00 */
[----:B0-----:R-:W-:Y:S01]  /*0210*/  HFMA2.MMA R18, -RZ, RZ, 1.625, 0 ;  /* 0x3e800000ff127435 */ /* 0x001fe200000001ff */
[----:B--2---:R-:W-:Y:S01]  /*0220*/  FADD R8, R8, 9.9999997473787516356e-06 ;  /* 0x3727c5ac08087421 */ /* 0x004fe20000000000 */
[----:B------:R-:W-:-:S03]  /*0230*/  FADD R9, R9, 9.9999997473787516356e-06 ;  /* 0x3727c5ac09097421 */ /* 0x000fc60000000000 */
[----:B------:R-:W0:Y:S08]  /*0240*/  MUFU.SQRT R20, R8 ;  /* 0x0000000800147308 */ /* 0x000e300000002000 */
[----:B------:R1:W2:Y:S01]  /*0250*/  MUFU.SQRT R21, R9 ;  /* 0x0000000900157308 */ /* 0x0002a20000002000 */
[C---:B0-----:R-:W-:Y:S02]  /*0260*/  FSETP.GT.AND P0, PT, R20.reuse, 8.50705917302346158658e+37, PT ;  /* 0x7e8000001400780b */ /* 0x041fe40003f04000 */
[----:B------:R-:W-:Y:S01]  /*0270*/  FSETP.GEU.AND P2, PT, R20, 1.175494350822287508e-38, PT ;  /* 0x008000001400780b */ /* 0x000fe20003f4e000 */
[----:B---3--:R-:W-:Y:S01]  /*0280*/  FADD R7, R7, R11 ;  /* 0x0000000b07077221 */ /* 0x008fe20000000000 */
[----:B------:R-:W-:Y:S01]  /*0290*/  FADD R6, R6, R10 ;  /* 0x0000000a06067221 */ /* 0x000fe20000000000 */
[----:B-1----:R-:W0:Y:S01]  /*02a0*/  LDC.64 R8, c[0x0][0x248] ;  /* 0x00009200ff087b82 */ /* 0x002e220000000a00 */
[----:B--2---:R-:W-:-:S02]  /*02b0*/  FSETP.GT.AND P1, PT, R21, 8.50705917302346158658e+37, PT ;  /* 0x7e8000001500780b */ /* 0x004fc40003f24000 */
[----:B------:R-:W-:-:S05]  /*02c0*/  FSETP.GEU.AND P3, PT, R21, 1.175494350822287508e-38, PT ;  /* 0x008000001500780b */ /* 0x000fca0003f6e000 */
[----:B------:R-:W-:-:S04]  /*02d0*/  @P0 FMUL R20, R20, 0.25 ;  /* 0x3e80000014140820 */ /* 0x000fc80000400000 */
[----:B------:R-:W-:Y:S02]  /*02e0*/  @!P2 FMUL R20, R20, 16777216 ;  /* 0x4b8000001414a820 */ /* 0x000fe40000400000 */
[----:B------:R-:W-:-:S04]  /*02f0*/  @P1 FMUL R21, R21, 0.25 ;  /* 0x3e80000015151820 */ /* 0x000fc80000400000 */
[----:B------:R-:W-:Y:S01]  /*0300*/  @!P3 FMUL R21, R21, 16777216 ;  /* 0x4b8000001515b820 */ /* 0x000fe20000400000 */
[----:B------:R-:W1:Y:S01]  /*0310*/  MUFU.RCP R20, R20 ;  /* 0x0000001400147308 */ /* 0x000e620000001000 */
[----:B------:R-:W-:-:S07]  /*0320*/  FSEL R19, R18, 1, P0 ;  /* 0x3f80000012137808 */ /* 0x000fce0000000000 */
[----:B------:R-:W2:Y:S01]  /*0330*/  MUFU.RCP R21, R21 ;  /* 0x0000001500157308 */ /* 0x000ea20000001000 */
[----:B------:R-:W-:Y:S01]  /*0340*/  FSEL R18, R18, 1, P1 ;  /* 0x3f80000012127808 */ /* 0x000fe20000800000 */
[----:B------:R-:W-:-:S04]  /*0350*/  @!P2 FMUL R19, R19, 16777216 ;  /* 0x4b8000001313a820 */ /* 0x000fc80000400000 */
[----:B------:R-:W-:Y:S01]  /*0360*/  @!P3 FMUL R18, R18, 16777216 ;  /* 0x4b8000001212b820 */ /* 0x000fe20000400000 */
[----:B-1----:R-:W-:Y:S01]  /*0370*/  FMUL R19, R20, R19 ;  /* 0x0000001314137220 */ /* 0x002fe20000400000 */
[----:B----4-:R-:W-:Y:S01]  /*0380*/  FADD R4, -R4, R6 ;  /* 0x0000000604047221 */ /* 0x010fe20000000100 */
[----:B------:R-:W-:Y:S01]  /*0390*/  FADD R5, -R5, R7 ;  /* 0x0000000705057221 */ /* 0x000fe20000000100 */
[----:B--2---:R-:W-:Y:S02]  /*03a0*/  FMUL R18, R21, R18 ;  /* 0x0000001215127220 */ /* 0x004fe40000400000 */
[----:B------:R-:W-:Y:S02]  /*03b0*/  FMUL R19, R4, R19 ;  /* 0x0000001304137220 */ /* 0x000fe40000400000 */
[----:B------:R-:W-:Y:S02]  /*03c0*/  FMUL R18, R5, R18 ;  /* 0x0000001205127220 */ /* 0x000fe40000400000 */
[----:B-----5:R-:W-:-:S02]  /*03d0*/  FFMA R14, R14, R19, R16 ;  /* 0x000000130e0e7223 */ /* 0x020fc40000000010 */
[----:B------:R-:W-:-:S03]  /*03e0*/  FFMA R15, R15, R18, R17 ;  /* 0x000000120f0f7223 */ /* 0x000fc60000000011 */
[C---:B------:R-:W-:Y:S02]  /*03f0*/  FSETP.GEU.AND P0, PT, R14.reuse, RZ, PT ;  /* 0x000000ff0e00720b */ /* 0x040fe40003f0e000 */
[C---:B------:R-:W-:Y:S02]  /*0400*/  FSETP.GEU.AND P1, PT, R15.reuse, RZ, PT ;  /* 0x000000ff0f00720b */ /* 0x040fe40003f2e000 */
[----:B------:R-:W-:Y:S02]  /*0410*/  FSEL R5, R14, RZ, P0 ;  /* 0x000000ff0e057208 */ /* 0x000fe40000000000 */
[----:B------:R-:W-:Y:S01]  /*0420*/  FSEL R4, R15, RZ, P1 ;  /* 0x000000ff0f047208 */ /* 0x000fe20000800000 */
[----:B0-----:R-:W-:-:S04]  /*0430*/  IMAD.WIDE R8, R0, 0x4, R8 ;  /* 0x0000000400087825 */ /* 0x001fc800078e0208 */
[----:B------:R-:W-:Y:S01]  /*0440*/  FADD R12, R12, R5 ;  /* 0x000000050c0c7221 */ /* 0x000fe20000000000 */
[----:B------:R-:W-:Y:S01]  /*0450*/  FADD R13, R13, R4 ;  /* 0x000000040d0d7221 */ /* 0x000fe20000000000 */
[----:B------:R-:W-:Y:S04]  /*0460*/  STG.E.64 desc[UR4][R2.64], R6 ;  /* 0x0000000602007986 */ /* 0x000fe8000c101b04 */
[----:B------:R-:W-:Y:S01]  /*0470*/  STG.E.64 desc[UR4][R8.64], R12 ;  /* 0x0000000c08007986 */ /* 0x000fe2000c101b04 */
[----:B------:R-:W-:Y:S05]  /*0480*/  EXIT ;  /* 0x000000000000794d */ /* 0x000fea0003800000 */
.L_x_0:
[----:B------:R-:W-:-:S00]  /*0490*/  BRA `(.L_x_0) ;  /* 0xfffffffc00fc7947 */ /* 0x000fc0000383ffff */
[----:B------:R-:W-:-:S00]  /*04a0*/  NOP ;  /* 0x0000000000007918 */ /* 0x000fc00000000000 */
        /* <DEDUP_REMOVED lines=13> */
.L_x_1:


//--------------------- .nv.global.init           --------------------------
	.section	.nv.global.init,"aw",@progbits
.nv.global.init:
	.type		_$_str,@object
	.size		_$_str,(_$_str_$_2 - _$_str)
_$_str:
        /*0000*/ 	.byte	0x5f, 0x5f, 0x43, 0x55, 0x44, 0x41, 0x5f, 0x46, 0x54, 0x5a, 0x00
	.type		_$_str_$_2,@object
	.size		_$_str_$_2,(.L_1 - _$_str_$_2)
_$_str_$_2:
        /*000b*/ 	.byte	0x5f, 0x5f, 0x43, 0x55, 0x44, 0x41, 0x5f, 0x50, 0x52, 0x45, 0x43, 0x5f, 0x53, 0x51, 0x52, 0x54
        /*001b*/ 	.byte	0x00
.L_1:


//--------------------- .nv.constant0.triton_poi_fused__native_batch_norm_legit_no_training_add_convolution_relu_18 --------------------------
	.section	.nv.constant0.triton_poi_fused__native_batch_norm_legit_no_training_add_convolution_relu_18,"a",@progbits
	.sectionflags	@""
	.align	4
.nv.constant0.triton_poi_fused__native_batch_norm_legit_no_training_add_convolution_relu_18:
	.zero		596
